//
// Generated by NVIDIA NVVM Compiler
//
// Compiler Build ID: CL-36424714
// Cuda compilation tools, release 13.0, V13.0.88
// Based on NVVM 20.0.0
//

.version 9.0
.target sm_100
.address_size 64

	// .globl	generate_dynamic_params

.visible .entry generate_dynamic_params(
	.param .u64 .ptr .align 1 generate_dynamic_params_param_0,
	.param .u64 .ptr .align 1 generate_dynamic_params_param_1,
	.param .u64 .ptr .align 1 generate_dynamic_params_param_2,
	.param .u64 .ptr .align 1 generate_dynamic_params_param_3,
	.param .u64 .ptr .align 1 generate_dynamic_params_param_4,
	.param .u64 .ptr .align 1 generate_dynamic_params_param_5,
	.param .u64 .ptr .align 1 generate_dynamic_params_param_6,
	.param .u64 .ptr .align 1 generate_dynamic_params_param_7,
	.param .u64 .ptr .align 1 generate_dynamic_params_param_8,
	.param .u64 .ptr .align 1 generate_dynamic_params_param_9,
	.param .u32 generate_dynamic_params_param_10,
	.param .u32 generate_dynamic_params_param_11
)
{
	.reg .pred 	%p<14>;
	.reg .b32 	%r<37>;
	.reg .b32 	%f<193>;
	.reg .b64 	%rd<57>;

	ld.param.u64 	%rd16, [generate_dynamic_params_param_0];
	ld.param.u64 	%rd17, [generate_dynamic_params_param_1];
	ld.param.u64 	%rd10, [generate_dynamic_params_param_2];
	ld.param.u64 	%rd18, [generate_dynamic_params_param_3];
	ld.param.u64 	%rd11, [generate_dynamic_params_param_4];
	ld.param.u64 	%rd19, [generate_dynamic_params_param_5];
	ld.param.u64 	%rd12, [generate_dynamic_params_param_6];
	ld.param.u64 	%rd13, [generate_dynamic_params_param_7];
	ld.param.u64 	%rd14, [generate_dynamic_params_param_8];
	ld.param.u64 	%rd15, [generate_dynamic_params_param_9];
	ld.param.u32 	%r16, [generate_dynamic_params_param_10];
	ld.param.u32 	%r17, [generate_dynamic_params_param_11];
	cvta.to.global.u64 	%rd1, %rd19;
	cvta.to.global.u64 	%rd2, %rd18;
	cvta.to.global.u64 	%rd3, %rd16;
	cvta.to.global.u64 	%rd4, %rd17;
	mov.u32 	%r18, %ctaid.x;
	mov.u32 	%r19, %ntid.x;
	mov.u32 	%r20, %tid.x;
	mad.lo.s32 	%r1, %r18, %r19, %r20;
	setp.ge.s32 	%p1, %r1, %r17;
	@%p1 bra 	$L__BB0_14;
	cvta.to.global.u64 	%rd20, %rd10;
	cvta.to.global.u64 	%rd21, %rd11;
	cvta.to.global.u64 	%rd22, %rd12;
	mul.wide.s32 	%rd23, %r1, 4;
	add.s64 	%rd24, %rd20, %rd23;
	ld.global.f32 	%f190, [%rd24];
	add.s64 	%rd25, %rd21, %rd23;
	ld.global.f32 	%f191, [%rd25];
	add.s64 	%rd26, %rd22, %rd23;
	ld.global.f32 	%f192, [%rd26];
	setp.lt.s32 	%p2, %r16, 1;
	@%p2 bra 	$L__BB0_13;
	mul.lo.s32 	%r2, %r16, %r1;
	and.b32  	%r3, %r16, 7;
	setp.lt.u32 	%p3, %r16, 8;
	mov.b32 	%r35, 0;
	@%p3 bra 	$L__BB0_5;
	and.b32  	%r35, %r16, 2147483640;
	neg.s32 	%r33, %r35;
	add.s64 	%rd5, %rd2, 16;
	add.s64 	%rd6, %rd1, 16;
	add.s64 	%rd56, %rd3, 16;
	mov.u32 	%r32, %r2;
$L__BB0_4:
	.pragma "nounroll";
	mul.wide.s32 	%rd27, %r32, 4;
	add.s64 	%rd28, %rd4, %rd27;
	add.s64 	%rd29, %rd5, %rd27;
	add.s64 	%rd30, %rd6, %rd27;
	ld.global.f32 	%f41, [%rd28];
	ld.global.f32 	%f42, [%rd56+-16];
	fma.rn.f32 	%f43, %f41, %f42, %f190;
	ld.global.f32 	%f44, [%rd29+-16];
	fma.rn.f32 	%f45, %f42, %f44, %f191;
	ld.global.f32 	%f46, [%rd30+-16];
	fma.rn.f32 	%f47, %f46, %f42, %f192;
	ld.global.f32 	%f48, [%rd28+4];
	ld.global.f32 	%f49, [%rd56+-12];
	fma.rn.f32 	%f50, %f48, %f49, %f43;
	ld.global.f32 	%f51, [%rd29+-12];
	fma.rn.f32 	%f52, %f49, %f51, %f45;
	ld.global.f32 	%f53, [%rd30+-12];
	fma.rn.f32 	%f54, %f53, %f49, %f47;
	ld.global.f32 	%f55, [%rd28+8];
	ld.global.f32 	%f56, [%rd56+-8];
	fma.rn.f32 	%f57, %f55, %f56, %f50;
	ld.global.f32 	%f58, [%rd29+-8];
	fma.rn.f32 	%f59, %f56, %f58, %f52;
	ld.global.f32 	%f60, [%rd30+-8];
	fma.rn.f32 	%f61, %f60, %f56, %f54;
	ld.global.f32 	%f62, [%rd28+12];
	ld.global.f32 	%f63, [%rd56+-4];
	fma.rn.f32 	%f64, %f62, %f63, %f57;
	ld.global.f32 	%f65, [%rd29+-4];
	fma.rn.f32 	%f66, %f63, %f65, %f59;
	ld.global.f32 	%f67, [%rd30+-4];
	fma.rn.f32 	%f68, %f67, %f63, %f61;
	ld.global.f32 	%f69, [%rd28+16];
	ld.global.f32 	%f70, [%rd56];
	fma.rn.f32 	%f71, %f69, %f70, %f64;
	ld.global.f32 	%f72, [%rd29];
	fma.rn.f32 	%f73, %f70, %f72, %f66;
	ld.global.f32 	%f74, [%rd30];
	fma.rn.f32 	%f75, %f74, %f70, %f68;
	ld.global.f32 	%f76, [%rd28+20];
	ld.global.f32 	%f77, [%rd56+4];
	fma.rn.f32 	%f78, %f76, %f77, %f71;
	ld.global.f32 	%f79, [%rd29+4];
	fma.rn.f32 	%f80, %f77, %f79, %f73;
	ld.global.f32 	%f81, [%rd30+4];
	fma.rn.f32 	%f82, %f81, %f77, %f75;
	ld.global.f32 	%f83, [%rd28+24];
	ld.global.f32 	%f84, [%rd56+8];
	fma.rn.f32 	%f85, %f83, %f84, %f78;
	ld.global.f32 	%f86, [%rd29+8];
	fma.rn.f32 	%f87, %f84, %f86, %f80;
	ld.global.f32 	%f88, [%rd30+8];
	fma.rn.f32 	%f89, %f88, %f84, %f82;
	ld.global.f32 	%f90, [%rd28+28];
	ld.global.f32 	%f91, [%rd56+12];
	fma.rn.f32 	%f190, %f90, %f91, %f85;
	ld.global.f32 	%f92, [%rd29+12];
	fma.rn.f32 	%f191, %f91, %f92, %f87;
	ld.global.f32 	%f93, [%rd30+12];
	fma.rn.f32 	%f192, %f93, %f91, %f89;
	add.s32 	%r33, %r33, 8;
	add.s32 	%r32, %r32, 8;
	add.s64 	%rd56, %rd56, 32;
	setp.ne.s32 	%p4, %r33, 0;
	@%p4 bra 	$L__BB0_4;
$L__BB0_5:
	setp.eq.s32 	%p5, %r3, 0;
	@%p5 bra 	$L__BB0_13;
	and.b32  	%r11, %r16, 3;
	setp.lt.u32 	%p6, %r3, 4;
	@%p6 bra 	$L__BB0_8;
	add.s32 	%r22, %r35, %r2;
	mul.wide.s32 	%rd31, %r22, 4;
	add.s64 	%rd32, %rd4, %rd31;
	ld.global.f32 	%f95, [%rd32];
	mul.wide.u32 	%rd33, %r35, 4;
	add.s64 	%rd34, %rd3, %rd33;
	ld.global.f32 	%f96, [%rd34];
	fma.rn.f32 	%f97, %f95, %f96, %f190;
	add.s64 	%rd35, %rd2, %rd31;
	ld.global.f32 	%f98, [%rd35];
	fma.rn.f32 	%f99, %f96, %f98, %f191;
	add.s64 	%rd36, %rd1, %rd31;
	ld.global.f32 	%f100, [%rd36];
	fma.rn.f32 	%f101, %f100, %f96, %f192;
	ld.global.f32 	%f102, [%rd32+4];
	ld.global.f32 	%f103, [%rd34+4];
	fma.rn.f32 	%f104, %f102, %f103, %f97;
	ld.global.f32 	%f105, [%rd35+4];
	fma.rn.f32 	%f106, %f103, %f105, %f99;
	ld.global.f32 	%f107, [%rd36+4];
	fma.rn.f32 	%f108, %f107, %f103, %f101;
	ld.global.f32 	%f109, [%rd32+8];
	ld.global.f32 	%f110, [%rd34+8];
	fma.rn.f32 	%f111, %f109, %f110, %f104;
	ld.global.f32 	%f112, [%rd35+8];
	fma.rn.f32 	%f113, %f110, %f112, %f106;
	ld.global.f32 	%f114, [%rd36+8];
	fma.rn.f32 	%f115, %f114, %f110, %f108;
	ld.global.f32 	%f116, [%rd32+12];
	ld.global.f32 	%f117, [%rd34+12];
	fma.rn.f32 	%f190, %f116, %f117, %f111;
	ld.global.f32 	%f118, [%rd35+12];
	fma.rn.f32 	%f191, %f117, %f118, %f113;
	ld.global.f32 	%f119, [%rd36+12];
	fma.rn.f32 	%f192, %f119, %f117, %f115;
	add.s32 	%r35, %r35, 4;
$L__BB0_8:
	setp.eq.s32 	%p7, %r11, 0;
	@%p7 bra 	$L__BB0_13;
	setp.eq.s32 	%p8, %r11, 1;
	@%p8 bra 	$L__BB0_11;
	add.s32 	%r23, %r35, %r2;
	mul.wide.s32 	%rd37, %r23, 4;
	add.s64 	%rd38, %rd4, %rd37;
	ld.global.f32 	%f121, [%rd38];
	mul.wide.u32 	%rd39, %r35, 4;
	add.s64 	%rd40, %rd3, %rd39;
	ld.global.f32 	%f122, [%rd40];
	fma.rn.f32 	%f123, %f121, %f122, %f190;
	add.s64 	%rd41, %rd2, %rd37;
	ld.global.f32 	%f124, [%rd41];
	fma.rn.f32 	%f125, %f122, %f124, %f191;
	add.s64 	%rd42, %rd1, %rd37;
	ld.global.f32 	%f126, [%rd42];
	fma.rn.f32 	%f127, %f126, %f122, %f192;
	ld.global.f32 	%f128, [%rd38+4];
	ld.global.f32 	%f129, [%rd40+4];
	fma.rn.f32 	%f190, %f128, %f129, %f123;
	ld.global.f32 	%f130, [%rd41+4];
	fma.rn.f32 	%f191, %f129, %f130, %f125;
	ld.global.f32 	%f131, [%rd42+4];
	fma.rn.f32 	%f192, %f131, %f129, %f127;
	add.s32 	%r35, %r35, 2;
$L__BB0_11:
	and.b32  	%r24, %r16, 1;
	setp.eq.b32 	%p9, %r24, 1;
	not.pred 	%p10, %p9;
	@%p10 bra 	$L__BB0_13;
	add.s32 	%r25, %r35, %r2;
	mul.wide.s32 	%rd43, %r25, 4;
	add.s64 	%rd44, %rd4, %rd43;
	ld.global.f32 	%f132, [%rd44];
	mul.wide.u32 	%rd45, %r35, 4;
	add.s64 	%rd46, %rd3, %rd45;
	ld.global.f32 	%f133, [%rd46];
	fma.rn.f32 	%f190, %f132, %f133, %f190;
	add.s64 	%rd47, %rd2, %rd43;
	ld.global.f32 	%f134, [%rd47];
	fma.rn.f32 	%f191, %f133, %f134, %f191;
	add.s64 	%rd48, %rd1, %rd43;
	ld.global.f32 	%f135, [%rd48];
	fma.rn.f32 	%f192, %f135, %f133, %f192;
$L__BB0_13:
	cvta.to.global.u64 	%rd49, %rd13;
	mul.wide.s32 	%rd50, %r1, 4;
	add.s64 	%rd51, %rd49, %rd50;
	st.global.f32 	[%rd51], %f190;
	cvta.to.global.u64 	%rd52, %rd14;
	add.s64 	%rd53, %rd52, %rd50;
	st.global.f32 	[%rd53], %f191;
	fma.rn.f32 	%f136, %f192, 0f3BBB989D, 0f3F000000;
	cvt.sat.f32.f32 	%f137, %f136;
	mov.f32 	%f138, 0f4B400001;
	mov.f32 	%f139, 0f437C0000;
	fma.rm.f32 	%f140, %f137, %f139, %f138;
	add.f32 	%f141, %f140, 0fCB40007F;
	neg.f32 	%f142, %f141;
	fma.rn.f32 	%f143, %f192, 0f3FB8AA3B, %f142;
	fma.rn.f32 	%f144, %f192, 0f32A57060, %f143;
	mov.b32 	%r26, %f140;
	shl.b32 	%r27, %r26, 23;
	mov.b32 	%f145, %r27;
	ex2.approx.ftz.f32 	%f146, %f144;
	fma.rn.f32 	%f147, %f146, %f145, 0f3F800000;
	setp.lt.f32 	%p11, %f147, 0f00800000;
	mul.f32 	%f148, %f147, 0f4B000000;
	selp.f32 	%f149, %f148, %f147, %p11;
	selp.f32 	%f150, 0fC1B80000, 0f00000000, %p11;
	mov.b32 	%r28, %f149;
	add.s32 	%r29, %r28, -1059760811;
	and.b32  	%r30, %r29, -8388608;
	sub.s32 	%r31, %r28, %r30;
	mov.b32 	%f151, %r31;
	cvt.rn.f32.s32 	%f152, %r30;
	fma.rn.f32 	%f153, %f152, 0f34000000, %f150;
	add.f32 	%f154, %f151, 0fBF800000;
	fma.rn.f32 	%f155, %f154, 0fBE055027, 0f3E1039F6;
	fma.rn.f32 	%f156, %f155, %f154, 0fBDF8CDCC;
	fma.rn.f32 	%f157, %f156, %f154, 0f3E0F2955;
	fma.rn.f32 	%f158, %f157, %f154, 0fBE2AD8B9;
	fma.rn.f32 	%f159, %f158, %f154, 0f3E4CED0B;
	fma.rn.f32 	%f160, %f159, %f154, 0fBE7FFF22;
	fma.rn.f32 	%f161, %f160, %f154, 0f3EAAAA78;
	fma.rn.f32 	%f162, %f161, %f154, 0fBF000000;
	mul.f32 	%f163, %f154, %f162;
	fma.rn.f32 	%f164, %f163, %f154, %f154;
	fma.rn.f32 	%f165, %f153, 0f3F317218, %f164;
	setp.gt.u32 	%p12, %r28, 2139095039;
	fma.rn.f32 	%f166, %f149, 0f7F800000, 0f7F800000;
	selp.f32 	%f167, %f166, %f165, %p12;
	setp.eq.f32 	%p13, %f149, 0f00000000;
	selp.f32 	%f168, 0fFF800000, %f167, %p13;
	cvta.to.global.u64 	%rd54, %rd15;
	add.s64 	%rd55, %rd54, %rd50;
	st.global.f32 	[%rd55], %f168;
$L__BB0_14:
	ret;

}


// ===== COMPILED SASS (sm_100) =====

	.target	sm_100

	.elftype	@"ET_EXEC"


//--------------------- .note.nv.tkinfo           --------------------------
	.section	.note.nv.tkinfo,"",@"SHT_NOTE"
	.sectionflags	@"SHF_NOTE_NV_TKINFO"
	.tkinfo
        /*0018*/ 	.word	0x00000002
        /*0030*/ 	.string	""
        /*0030*/ 	.string	"ptxas"
        /*0030*/ 	.string	"Cuda compilation tools, release 13.0, V13.0.88"
        /*0030*/ 	.string	"Build cuda_13.0.r13.0/compiler.36424714_0"
        /*0030*/ 	.string	"-arch sm_100 -m 64 "



//--------------------- .note.nv.cuinfo           --------------------------
	.section	.note.nv.cuinfo,"",@"SHT_NOTE"
	.sectionflags	@"SHF_NOTE_NV_CUINFO"
        /*0018*/ 	.short	0x0002
        /*001a*/ 	.short	0x0064
        /*001c*/ 	.short	0x0082
	.zero		2


//--------------------- .nv.info                  --------------------------
	.section	.nv.info,"",@"SHT_CUDA_INFO"
	.align	4


	//----- nvinfo : EIATTR_REGCOUNT
	.align		4
        /*0000*/ 	.byte	0x04, 0x2f
        /*0002*/ 	.short	(.L_1 - .L_0)
	.align		4
.L_0:
        /*0004*/ 	.word	index@(generate_dynamic_params)
        /*0008*/ 	.word	0x00000020


	//----- nvinfo : EIATTR_FRAME_SIZE
	.align		4
.L_1:
        /*000c*/ 	.byte	0x04, 0x11
        /*000e*/ 	.short	(.L_3 - .L_2)
	.align		4
.L_2:
        /*0010*/ 	.word	index@(generate_dynamic_params)
        /*0014*/ 	.word	0x00000000


	//----- nvinfo : EIATTR_MIN_STACK_SIZE
	.align		4
.L_3:
        /*0018*/ 	.byte	0x04, 0x12
        /*001a*/ 	.short	(.L_5 - .L_4)
	.align		4
.L_4:
        /*001c*/ 	.word	index@(generate_dynamic_params)
        /*0020*/ 	.word	0x00000000
.L_5:


//--------------------- .nv.compat                --------------------------
	.section	.nv.compat,"",@"SHT_CUDA_COMPAT_INFO"
	.align	4
        /*0000*/ 	.byte	0x02, 0x09, 0x00, 0x00, 0x02, 0x02, 0x01, 0x00, 0x02, 0x05, 0x05, 0x00, 0x03, 0x07, 0x01, 0x01
        /*0010*/ 	.byte	0x02, 0x03, 0x00, 0x00, 0x02, 0x06, 0x01, 0x00, 0x04, 0x0b, 0x08, 0x00, 0x01, 0x00, 0x00, 0x00
        /*0020*/ 	.byte	0x00, 0x00, 0x00, 0x00


//--------------------- .nv.info.generate_dynamic_params --------------------------
	.section	.nv.info.generate_dynamic_params,"",@"SHT_CUDA_INFO"
	.sectionflags	@""
	.align	4


	//----- nvinfo : EIATTR_CUDA_API_VERSION
	.align		4
        /*0000*/ 	.byte	0x04, 0x37
        /*0002*/ 	.short	(.L_7 - .L_6)
.L_6:
        /*0004*/ 	.word	0x00000082


	//----- nvinfo : EIATTR_KPARAM_INFO
	.align		4
.L_7:
        /*0008*/ 	.byte	0x04, 0x17
        /*000a*/ 	.short	(.L_9 - .L_8)
.L_8:
        /*000c*/ 	.word	0x00000000
        /*0010*/ 	.short	0x000b
        /*0012*/ 	.short	0x0054
        /*0014*/ 	.byte	0x00, 0xf0, 0x11, 0x00


	//----- nvinfo : EIATTR_KPARAM_INFO
	.align		4
.L_9:
        /*0018*/ 	.byte	0x04, 0x17
        /*001a*/ 	.short	(.L_11 - .L_10)
.L_10:
        /*001c*/ 	.word	0x00000000
        /*0020*/ 	.short	0x000a
        /*0022*/ 	.short	0x0050
        /*0024*/ 	.byte	0x00, 0xf0, 0x11, 0x00


	//----- nvinfo : EIATTR_KPARAM_INFO
	.align		4
.L_11:
        /*0028*/ 	.byte	0x04, 0x17
        /*002a*/ 	.short	(.L_13 - .L_12)
.L_12:
        /*002c*/ 	.word	0x00000000
        /*0030*/ 	.short	0x0009
        /*0032*/ 	.short	0x0048
        /*0034*/ 	.byte	0x00, 0xf5, 0x21, 0x00


	//----- nvinfo : EIATTR_KPARAM_INFO
	.align		4
.L_13:
        /*0038*/ 	.byte	0x04, 0x17
        /*003a*/ 	.short	(.L_15 - .L_14)
.L_14:
        /*003c*/ 	.word	0x00000000
        /*0040*/ 	.short	0x0008
        /*0042*/ 	.short	0x0040
        /*0044*/ 	.byte	0x00, 0xf5, 0x21, 0x00


	//----- nvinfo : EIATTR_KPARAM_INFO
	.align		4
.L_15:
        /*0048*/ 	.byte	0x04, 0x17
        /*004a*/ 	.short	(.L_17 - .L_16)
.L_16:
        /*004c*/ 	.word	0x00000000
        /*0050*/ 	.short	0x0007
        /*0052*/ 	.short	0x0038
        /*0054*/ 	.byte	0x00, 0xf5, 0x21, 0x00


	//----- nvinfo : EIATTR_KPARAM_INFO
	.align		4
.L_17:
        /*0058*/ 	.byte	0x04, 0x17
        /*005a*/ 	.short	(.L_19 - .L_18)
.L_18:
        /*005c*/ 	.word	0x00000000
        /*0060*/ 	.short	0x0006
        /*0062*/ 	.short	0x0030
        /*0064*/ 	.byte	0x00, 0xf5, 0x21, 0x00


	//----- nvinfo : EIATTR_KPARAM_INFO
	.align		4
.L_19:
        /*0068*/ 	.byte	0x04, 0x17
        /*006a*/ 	.short	(.L_21 - .L_20)
.L_20:
        /*006c*/ 	.word	0x00000000
        /*0070*/ 	.short	0x0005
        /*0072*/ 	.short	0x0028
        /*0074*/ 	.byte	0x00, 0xf5, 0x21, 0x00


	//----- nvinfo : EIATTR_KPARAM_INFO
	.align		4
.L_21:
        /*0078*/ 	.byte	0x04, 0x17
        /*007a*/ 	.short	(.L_23 - .L_22)
.L_22:
        /*007c*/ 	.word	0x00000000
        /*0080*/ 	.short	0x0004
        /*0082*/ 	.short	0x0020
        /*0084*/ 	.byte	0x00, 0xf5, 0x21, 0x00


	//----- nvinfo : EIATTR_KPARAM_INFO
	.align		4
.L_23:
        /*0088*/ 	.byte	0x04, 0x17
        /*008a*/ 	.short	(.L_25 - .L_24)
.L_24:
        /*008c*/ 	.word	0x00000000
        /*0090*/ 	.short	0x0003
        /*0092*/ 	.short	0x0018
        /*0094*/ 	.byte	0x00, 0xf5, 0x21, 0x00


	//----- nvinfo : EIATTR_KPARAM_INFO
	.align		4
.L_25:
        /*0098*/ 	.byte	0x04, 0x17
        /*009a*/ 	.short	(.L_27 - .L_26)
.L_26:
        /*009c*/ 	.word	0x00000000
        /*00a0*/ 	.short	0x0002
        /*00a2*/ 	.short	0x0010
        /*00a4*/ 	.byte	0x00, 0xf5, 0x21, 0x00


	//----- nvinfo : EIATTR_KPARAM_INFO
	.align		4
.L_27:
        /*00a8*/ 	.byte	0x04, 0x17
        /*00aa*/ 	.short	(.L_29 - .L_28)
.L_28:
        /*00ac*/ 	.word	0x00000000
        /*00b0*/ 	.short	0x0001
        /*00b2*/ 	.short	0x0008
        /*00b4*/ 	.byte	0x00, 0xf5, 0x21, 0x00


	//----- nvinfo : EIATTR_KPARAM_INFO
	.align		4
.L_29:
        /*00b8*/ 	.byte	0x04, 0x17
        /*00ba*/ 	.short	(.L_31 - .L_30)
.L_30:
        /*00bc*/ 	.word	0x00000000
        /*00c0*/ 	.short	0x0000
        /*00c2*/ 	.short	0x0000
        /*00c4*/ 	.byte	0x00, 0xf5, 0x21, 0x00


	//----- nvinfo : EIATTR_SPARSE_MMA_MASK
	.align		4
.L_31:
        /*00c8*/ 	.byte	0x03, 0x50
        /*00ca*/ 	.short	0x0000


	//----- nvinfo : EIATTR_MAXREG_COUNT
	.align		4
        /*00cc*/ 	.byte	0x03, 0x1b
        /*00ce*/ 	.short	0x00ff


	//----- nvinfo : EIATTR_MERCURY_ISA_VERSION
	.align		4
        /*00d0*/ 	.byte	0x03, 0x5f
        /*00d2*/ 	.short	0x0101


	//----- nvinfo : EIATTR_VRC_CTA_INIT_COUNT
	.align		4
        /*00d4*/ 	.byte	0x02, 0x4a
	.zero		1
	.zero		1


	//----- nvinfo : EIATTR_EXIT_INSTR_OFFSETS
	.align		4
        /*00d8*/ 	.byte	0x04, 0x1c
        /*00da*/ 	.short	(.L_33 - .L_32)


	//   ....[0]....
.L_32:
        /*00dc*/ 	.word	0x00000070


	//   ....[1]....
        /*00e0*/ 	.word	0x00000f80


	//----- nvinfo : EIATTR_CBANK_PARAM_SIZE
	.align		4
.L_33:
        /*00e4*/ 	.byte	0x03, 0x19
        /*00e6*/ 	.short	0x0058


	//----- nvinfo : EIATTR_PARAM_CBANK
	.align		4
        /*00e8*/ 	.byte	0x04, 0x0a
        /*00ea*/ 	.short	(.L_35 - .L_34)
	.align		4
.L_34:
        /*00ec*/ 	.word	index@(.nv.constant0.generate_dynamic_params)
        /*00f0*/ 	.short	0x0380
        /*00f2*/ 	.short	0x0058


	//----- nvinfo : EIATTR_SW_WAR
	.align		4
.L_35:
        /*00f4*/ 	.byte	0x04, 0x36
        /*00f6*/ 	.short	(.L_37 - .L_36)
.L_36:
        /*00f8*/ 	.word	0x00000008
.L_37:


//--------------------- .nv.callgraph             --------------------------
	.section	.nv.callgraph,"",@"SHT_CUDA_CALLGRAPH"
	.align	4
	.sectionentsize	8
	.align		4
        /*0000*/ 	.word	0x00000000
	.align		4
        /*0004*/ 	.word	0xffffffff
	.align		4
        /*0008*/ 	.word	0x00000000
	.align		4
        /*000c*/ 	.word	0xfffffffe
	.align		4
        /*0010*/ 	.word	0x00000000
	.align		4
        /*0014*/ 	.word	0xfffffffd
	.align		4
        /*0018*/ 	.word	0x00000000
	.align		4
        /*001c*/ 	.word	0xfffffffc


//--------------------- .text.generate_dynamic_params --------------------------
	.section	.text.generate_dynamic_params,"ax",@progbits
	.align	128
        .global         generate_dynamic_params
        .type           generate_dynamic_params,@function
        .size           generate_dynamic_params,(.L_x_6 - generate_dynamic_params)
        .other          generate_dynamic_params,@"STO_CUDA_ENTRY STV_DEFAULT"
generate_dynamic_params:
.text.generate_dynamic_params:
[----:B------:R-:W-:Y:S01]  /*0000*/  LDC R1, c[0x0][0x37c] ;  /* 0x0000df00ff017b82 */ /* 0x000fe20000000800 */
[----:B------:R-:W0:Y:S07]  /*0010*/  S2R R3, SR_TID.X ;  /* 0x0000000000037919 */ /* 0x000e2e0000002100 */
[----:B------:R-:W0:Y:S01]  /*0020*/  S2UR UR4, SR_CTAID.X ;  /* 0x00000000000479c3 */ /* 0x000e220000002500 */
[----:B------:R-:W1:Y:S07]  /*0030*/  LDCU UR5, c[0x0][0x3d4] ;  /* 0x00007a80ff0577ac */ /* 0x000e6e0008000800 */
[----:B------:R-:W0:Y:S02]  /*0040*/  LDC R0, c[0x0][0x360] ;  /* 0x0000d800ff007b82 */ /* 0x000e240000000800 */
[----:B0-----:R-:W-:-:S05]  /*0050*/  IMAD R0, R0, UR4, R3 ;  /* 0x0000000400007c24 */ /* 0x001fca000f8e0203 */
[----:B-1----:R-:W-:-:S13]  /*0060*/  ISETP.GE.AND P0, PT, R0, UR5, PT ;  /* 0x0000000500007c0c */ /* 0x002fda000bf06270 */
[----:B------:R-:W-:Y:S05]  /*0070*/  @P0 EXIT ;  /* 0x000000000000094d */ /* 0x000fea0003800000 */
[----:B------:R-:W0:Y:S01]  /*0080*/  LDC.64 R22, c[0x0][0x390] ;  /* 0x0000e400ff167b82 */ /* 0x000e220000000a00 */
[----:B------:R-:W1:Y:S01]  /*0090*/  LDCU.64 UR14, c[0x0][0x358] ;  /* 0x00006b00ff0e77ac */ /* 0x000e620008000a00 */
[----:B------:R-:W2:Y:S06]  /*00a0*/  LDCU UR10, c[0x0][0x3d0] ;  /* 0x00007a00ff0a77ac */ /* 0x000eac0008000800 */
[----:B------:R-:W3:Y:S08]  /*00b0*/  LDC.64 R8, c[0x0][0x3a0] ;  /* 0x0000e800ff087b82 */ /* 0x000ef00000000a00 */
[----:B------:R-:W4:Y:S01]  /*00c0*/  LDC.64 R14, c[0x0][0x3b0] ;  /* 0x0000ec00ff0e7b82 */ /* 0x000f220000000a00 */
[----:B0-----:R-:W-:-:S06]  /*00d0*/  IMAD.WIDE R22, R0, 0x4, R22 ;  /* 0x0000000400167825 */ /* 0x001fcc00078e0216 */
[----:B-1----:R0:W5:Y:S01]  /*00e0*/  LDG.E R22, desc[UR14][R22.64] ;  /* 0x0000000e16167981 */ /* 0x002162000c1e1900 */
[----:B---3--:R-:W-:-:S06]  /*00f0*/  IMAD.WIDE R8, R0, 0x4, R8 ;  /* 0x0000000400087825 */ /* 0x008fcc00078e0208 */
[----:B------:R0:W5:Y:S01]  /*0100*/  LDG.E R8, desc[UR14][R8.64] ;  /* 0x0000000e08087981 */ /* 0x000162000c1e1900 */
[----:B----4-:R-:W-:-:S06]  /*0110*/  IMAD.WIDE R14, R0, 0x4, R14 ;  /* 0x00000004000e7825 */ /* 0x010fcc00078e020e */
[----:B------:R0:W5:Y:S01]  /*0120*/  LDG.E R14, desc[UR14][R14.64] ;  /* 0x0000000e0e0e7981 */ /* 0x000162000c1e1900 */
[----:B--2---:R-:W-:-:S09]  /*0130*/  UISETP.GE.AND UP0, UPT, UR10, 0x1, UPT ;  /* 0x000000010a00788c */ /* 0x004fd2000bf06270 */
[----:B0-----:R-:W-:Y:S05]  /*0140*/  BRA.U !UP0, `(.L_x_0) ;  /* 0x0000000908d87547 */ /* 0x001fea000b800000 */
[----:B------:R-:W-:Y:S01]  /*0150*/  UISETP.GE.U32.AND UP1, UPT, UR10, 0x8, UPT ;  /* 0x000000080a00788c */ /* 0x000fe2000bf26070 */
[----:B------:R-:W-:Y:S01]  /*0160*/  HFMA2 R13, -RZ, RZ, 0, 0 ;  /* 0x00000000ff0d7431 */ /* 0x000fe200000001ff */
[----:B------:R-:W-:Y:S02]  /*0170*/  ULOP3.LUT UR11, UR10, 0x7, URZ, 0xc0, !UPT ;  /* 0x000000070a0b7892 */ /* 0x000fe4000f8ec0ff */
[----:B------:R-:W-:Y:S02]  /*0180*/  IMAD R12, R0, UR10, RZ ;  /* 0x0000000a000c7c24 */ /* 0x000fe4000f8e02ff */
[----:B------:R-:W-:-:S03]  /*0190*/  UISETP.NE.AND UP0, UPT, UR11, URZ, UPT ;  /* 0x000000ff0b00728c */ /* 0x000fc6000bf05270 */
[----:B------:R-:W-:Y:S08]  /*01a0*/  BRA.U !UP1, `(.L_x_1) ;  /* 0x00000005095c7547 */ /* 0x000ff0000b800000 */
[----:B------:R-:W0:Y:S01]  /*01b0*/  LDCU.64 UR4, c[0x0][0x380] ;  /* 0x00007000ff0477ac */ /* 0x000e220008000a00 */
[----:B------:R-:W-:Y:S01]  /*01c0*/  MOV R11, R12 ;  /* 0x0000000c000b7202 */ /* 0x000fe20000000f00 */
[----:B------:R-:W1:Y:S01]  /*01d0*/  LDCU.64 UR8, c[0x0][0x398] ;  /* 0x00007300ff0877ac */ /* 0x000e620008000a00 */
[----:B------:R-:W2:Y:S01]  /*01e0*/  LDCU.64 UR6, c[0x0][0x3a8] ;  /* 0x00007500ff0677ac */ /* 0x000ea20008000a00 */
[----:B------:R-:W-:-:S04]  /*01f0*/  ULOP3.LUT UR12, UR10, 0x7ffffff8, URZ, 0xc0, !UPT ;  /* 0x7ffffff80a0c7892 */ /* 0x000fc8000f8ec0ff */
[----:B------:R-:W-:Y:S02]  /*0200*/  UIADD3 UR13, UPT, UPT, -UR12, URZ, URZ ;  /* 0x000000ff0c0d7290 */ /* 0x000fe4000fffe1ff */
[----:B0-----:R-:W-:Y:S01]  /*0210*/  UIADD3 UR4, UP3, UPT, UR4, 0x10, URZ ;  /* 0x0000001004047890 */ /* 0x001fe2000ff7e0ff */
[----:B------:R-:W-:-:S03]  /*0220*/  MOV R13, UR12 ;  /* 0x0000000c000d7c02 */ /* 0x000fc60008000f00 */
[----:B------:R-:W-:Y:S02]  /*0230*/  UIADD3.X UR5, UPT, UPT, URZ, UR5, URZ, UP3, !UPT ;  /* 0x00000005ff057290 */ /* 0x000fe40009ffe4ff */
[----:B-1----:R-:W-:Y:S01]  /*0240*/  UIADD3 UR8, UP1, UPT, UR8, 0x10, URZ ;  /* 0x0000001008087890 */ /* 0x002fe2000ff3e0ff */
[----:B------:R-:W-:Y:S01]  /*0250*/  MOV R17, UR4 ;  /* 0x0000000400117c02 */ /* 0x000fe20008000f00 */
[----:B--2---:R-:W-:Y:S02]  /*0260*/  UIADD3 UR6, UP2, UPT, UR6, 0x10, URZ ;  /* 0x0000001006067890 */ /* 0x004fe4000ff5e0ff */
[----:B------:R-:W-:Y:S01]  /*0270*/  MOV R24, UR5 ;  /* 0x0000000500187c02 */ /* 0x000fe20008000f00 */
[----:B------:R-:W-:Y:S02]  /*0280*/  UIADD3.X UR9, UPT, UPT, URZ, UR9, URZ, UP1, !UPT ;  /* 0x00000009ff097290 */ /* 0x000fe40008ffe4ff */
[----:B------:R-:W-:-:S12]  /*0290*/  UIADD3.X UR7, UPT, UPT, URZ, UR7, URZ, UP2, !UPT ;  /* 0x00000007ff077290 */ /* 0x000fd800097fe4ff */
.L_x_2:
[----:B------:R-:W0:Y:S01]  /*02a0*/  LDC.64 R6, c[0x0][0x388] ;  /* 0x0000e200ff067b82 */ /* 0x000e220000000a00 */
[----:B------:R-:W-:Y:S02]  /*02b0*/  MOV R4, UR8 ;  /* 0x0000000800047c02 */ /* 0x000fe40008000f00 */
[----:B------:R-:W-:Y:S02]  /*02c0*/  MOV R5, UR9 ;  /* 0x0000000900057c02 */ /* 0x000fe40008000f00 */
[----:B------:R-:W-:Y:S02]  /*02d0*/  MOV R2, R17 ;  /* 0x0000001100027202 */ /* 0x000fe40000000f00 */
[----:B------:R-:W-:Y:S01]  /*02e0*/  MOV R3, R24 ;  /* 0x0000001800037202 */ /* 0x000fe20000000f00 */
[----:B------:R-:W-:-:S04]  /*02f0*/  IMAD.WIDE R4, R11, 0x4, R4 ;  /* 0x000000040b047825 */ /* 0x000fc800078e0204 */
[----:B------:R-:W2:Y:S04]  /*0300*/  LDG.E R23, desc[UR14][R2.64+-0x10] ;  /* 0xfffff00e02177981 */ /* 0x000ea8000c1e1900 */
[----:B------:R-:W2:Y:S04]  /*0310*/  LDG.E R24, desc[UR14][R4.64+-0x10] ;  /* 0xfffff00e04187981 */ /* 0x000ea8000c1e1900 */
[----:B------:R-:W3:Y:S01]  /*0320*/  LDG.E R10, desc[UR14][R2.64+-0xc] ;  /* 0xfffff40e020a7981 */ /* 0x000ee2000c1e1900 */
[----:B0-----:R-:W-:-:S03]  /*0330*/  IMAD.WIDE R6, R11, 0x4, R6 ;  /* 0x000000040b067825 */ /* 0x001fc600078e0206 */
[----:B------:R-:W4:Y:S04]  /*0340*/  LDG.E R9, desc[UR14][R4.64+-0xc] ;  /* 0xfffff40e04097981 */ /* 0x000f28000c1e1900 */
[----:B------:R-:W3:Y:S04]  /*0350*/  LDG.E R15, desc[UR14][R6.64] ;  /* 0x0000000e060f7981 */ /* 0x000ee8000c1e1900 */
[----:B------:R-:W4:Y:S04]  /*0360*/  LDG.E R26, desc[UR14][R6.64+0x4] ;  /* 0x0000040e061a7981 */ /* 0x000f28000c1e1900 */
        /* <DEDUP_REMOVED lines=8> */
[----:B------:R-:W4:Y:S01]  /*03f0*/  LDG.E R29, desc[UR14][R4.64+0xc] ;  /* 0x00000c0e041d7981 */ /* 0x000f22000c1e1900 */
[----:B--2--5:R-:W-:-:S03]  /*0400*/  FFMA R8, R23, R24, R8 ;  /* 0x0000001817087223 */ /* 0x024fc60000000008 */
[----:B------:R-:W2:Y:S01]  /*0410*/  LDG.E R24, desc[UR14][R4.64+-0x4] ;  /* 0xfffffc0e04187981 */ /* 0x000ea2000c1e1900 */
[----:B---3--:R-:W-:-:S03]  /*0420*/  FFMA R25, R15, R23, R22 ;  /* 0x000000170f197223 */ /* 0x008fc60000000016 */
[----:B------:R-:W3:Y:S04]  /*0430*/  LDG.E R15, desc[UR14][R6.64+0x14] ;  /* 0x0000140e060f7981 */ /* 0x000ee8000c1e1900 */
[----:B------:R0:W3:Y:S01]  /*0440*/  LDG.E R22, desc[UR14][R6.64+0x1c] ;  /* 0x00001c0e06167981 */ /* 0x0000e2000c1e1900 */
[----:B----4-:R-:W-:-:S03]  /*0450*/  FFMA R25, R26, R10, R25 ;  /* 0x0000000a1a197223 */ /* 0x010fc60000000019 */
[----:B------:R-:W4:Y:S01]  /*0460*/  LDG.E R26, desc[UR14][R4.64] ;  /* 0x0000000e041a7981 */ /* 0x000f22000c1e1900 */
[----:B0-----:R-:W-:Y:S01]  /*0470*/  FFMA R6, R10, R9, R8 ;  /* 0x000000090a067223 */ /* 0x001fe20000000008 */
[----:B------:R-:W-:Y:S02]  /*0480*/  MOV R8, UR6 ;  /* 0x0000000600087c02 */ /* 0x000fe40008000f00 */
[----:B------:R-:W-:Y:S01]  /*0490*/  MOV R9, UR7 ;  /* 0x0000000700097c02 */ /* 0x000fe20008000f00 */
[----:B------:R-:W-:Y:S01]  /*04a0*/  FFMA R16, R16, R21, R25 ;  /* 0x0000001510107223 */ /* 0x000fe20000000019 */
[----:B------:R-:W4:Y:S01]  /*04b0*/  LDG.E R4, desc[UR14][R2.64] ;  /* 0x0000000e02047981 */ /* 0x000f22000c1e1900 */
[----:B------:R-:W-:-:S05]  /*04c0*/  IMAD.WIDE R8, R11, 0x4, R8 ;  /* 0x000000040b087825 */ /* 0x000fca00078e0208 */
[----:B------:R-:W2:Y:S01]  /*04d0*/  LDG.E R25, desc[UR14][R8.64+-0x10] ;  /* 0xfffff00e08197981 */ /* 0x000ea2000c1e1900 */
[----:B------:R-:W-:-:S03]  /*04e0*/  FFMA R7, R21, R20, R6 ;  /* 0x0000001415077223 */ /* 0x000fc60000000006 */
[----:B------:R-:W3:Y:S04]  /*04f0*/  LDG.E R20, desc[UR14][R8.64+-0xc] ;  /* 0xfffff40e08147981 */ /* 0x000ee8000c1e1900 */
[----:B------:R-:W4:Y:S04]  /*0500*/  LDG.E R6, desc[UR14][R2.64+-0x4] ;  /* 0xfffffc0e02067981 */ /* 0x000f28000c1e1900 */
[----:B------:R-:W4:Y:S01]  /*0510*/  LDG.E R5, desc[UR14][R8.64] ;  /* 0x0000000e08057981 */ /* 0x000f22000c1e1900 */
[----:B--2---:R-:W-:-:S03]  /*0520*/  FFMA R25, R23, R25, R14 ;  /* 0x0000001917197223 */ /* 0x004fc6000000000e */
[----:B------:R-:W2:Y:S01]  /*0530*/  LDG.E R23, desc[UR14][R8.64+-0x8] ;  /* 0xfffff80e08177981 */ /* 0x000ea2000c1e1900 */
[----:B---3--:R-:W-:-:S03]  /*0540*/  FFMA R20, R10, R20, R25 ;  /* 0x000000140a147223 */ /* 0x008fc60000000019 */
[----:B------:R-:W3:Y:S01]  /*0550*/  LDG.E R25, desc[UR14][R2.64+0x8] ;  /* 0x0000080e02197981 */ /* 0x000ee2000c1e1900 */
[----:B----4-:R-:W-:-:S03]  /*0560*/  FFMA R14, R19, R6, R16 ;  /* 0x00000006130e7223 */ /* 0x010fc60000000010 */
[----:B------:R-:W4:Y:S01]  /*0570*/  LDG.E R19, desc[UR14][R8.64+0x4] ;  /* 0x0000040e08137981 */ /* 0x000f22000c1e1900 */
[----:B------:R-:W-:-:S03]  /*0580*/  FFMA R7, R6, R24, R7 ;  /* 0x0000001806077223 */ /* 0x000fc60000000007 */
[----:B------:R-:W3:Y:S01]  /*0590*/  LDG.E R16, desc[UR14][R8.64+0x8] ;  /* 0x0000080e08107981 */ /* 0x000ee2000c1e1900 */
[----:B------:R-:W-:-:S03]  /*05a0*/  FFMA R26, R4, R26, R7 ;  /* 0x0000001a041a7223 */ /* 0x000fc60000000007 */
[----:B------:R0:W3:Y:S04]  /*05b0*/  LDG.E R10, desc[UR14][R8.64+0xc] ;  /* 0x00000c0e080a7981 */ /* 0x0000e8000c1e1900 */
[----:B------:R-:W3:Y:S01]  /*05c0*/  LDG.E R7, desc[UR14][R2.64+0xc] ;  /* 0x00000c0e02077981 */ /* 0x000ee2000c1e1900 */
[----:B--2---:R-:W-:-:S03]  /*05d0*/  FFMA R23, R21, R23, R20 ;  /* 0x0000001715177223 */ /* 0x004fc60000000014 */
[----:B------:R-:W2:Y:S04]  /*05e0*/  LDG.E R21, desc[UR14][R8.64+-0x4] ;  /* 0xfffffc0e08157981 */ /* 0x000ea8000c1e1900 */
[----:B------:R-:W4:Y:S01]  /*05f0*/  LDG.E R20, desc[UR14][R2.64+0x4] ;  /* 0x0000040e02147981 */ /* 0x000f22000c1e1900 */
[----:B------:R-:W-:Y:S01]  /*0600*/  UIADD3 UR13, UPT, UPT, UR13, 0x8, URZ ;  /* 0x000000080d0d7890 */ /* 0x000fe2000fffe0ff */
[----:B------:R-:W-:-:S03]  /*0610*/  FFMA R14, R17, R4, R14 ;  /* 0x00000004110e7223 */ /* 0x000fc6000000000e */
[----:B------:R-:W-:Y:S01]  /*0620*/  UISETP.NE.AND UP1, UPT, UR13, URZ, UPT ;  /* 0x000000ff0d00728c */ /* 0x000fe2000bf25270 */
[----:B------:R-:W-:Y:S02]  /*0630*/  IADD3 R17, P0, PT, R2, 0x20, RZ ;  /* 0x0000002002117810 */ /* 0x000fe40007f1e0ff */
[----:B------:R-:W-:Y:S02]  /*0640*/  IADD3 R11, PT, PT, R11, 0x8, RZ ;  /* 0x000000080b0b7810 */ /* 0x000fe40007ffe0ff */
[----:B------:R-:W-:Y:S01]  /*0650*/  IADD3.X R24, PT, PT, RZ, R3, RZ, P0, !PT ;  /* 0x00000003ff187210 */ /* 0x000fe200007fe4ff */
[----:B--2---:R-:W-:-:S04]  /*0660*/  FFMA R21, R6, R21, R23 ;  /* 0x0000001506157223 */ /* 0x004fc80000000017 */
[----:B------:R-:W-:Y:S01]  /*0670*/  FFMA R4, R4, R5, R21 ;  /* 0x0000000504047223 */ /* 0x000fe20000000015 */
[----:B----4-:R-:W-:Y:S01]  /*0680*/  FFMA R15, R15, R20, R14 ;  /* 0x000000140f0f7223 */ /* 0x010fe2000000000e */
[C---:B------:R-:W-:Y:S02]  /*0690*/  FFMA R26, R20.reuse, R27, R26 ;  /* 0x0000001b141a7223 */ /* 0x040fe4000000001a */
[----:B------:R-:W-:Y:S01]  /*06a0*/  FFMA R19, R20, R19, R4 ;  /* 0x0000001314137223 */ /* 0x000fe20000000004 */
[----:B---3--:R-:W-:Y:S01]  /*06b0*/  FFMA R15, R18, R25, R15 ;  /* 0x00000019120f7223 */ /* 0x008fe2000000000f */
[C---:B------:R-:W-:Y:S02]  /*06c0*/  FFMA R26, R25.reuse, R28, R26 ;  /* 0x0000001c191a7223 */ /* 0x040fe4000000001a */
[----:B------:R-:W-:Y:S01]  /*06d0*/  FFMA R19, R25, R16, R19 ;  /* 0x0000001019137223 */ /* 0x000fe20000000013 */
[----:B------:R-:W-:Y:S01]  /*06e0*/  FFMA R22, R22, R7, R15 ;  /* 0x0000000716167223 */ /* 0x000fe2000000000f */
[----:B0-----:R-:W-:-:S02]  /*06f0*/  FFMA R8, R7, R29, R26 ;  /* 0x0000001d07087223 */ /* 0x001fc4000000001a */
[----:B------:R-:W-:Y:S01]  /*0700*/  FFMA R14, R7, R10, R19 ;  /* 0x0000000a070e7223 */ /* 0x000fe20000000013 */
[----:B------:R-:W-:Y:S06]  /*0710*/  BRA.U UP1, `(.L_x_2) ;  /* 0xfffffff901e07547 */ /* 0x000fec000b83ffff */
.L_x_1:
[----:B------:R-:W-:Y:S05]  /*0720*/  BRA.U !UP0, `(.L_x_0) ;  /* 0x0000000508607547 */ /* 0x000fea000b800000 */
[----:B------:R-:W-:Y:S02]  /*0730*/  UISETP.GE.U32.AND UP0, UPT, UR11, 0x4, UPT ;  /* 0x000000040b00788c */ /* 0x000fe4000bf06070 */
[----:B------:R-:W-:-:S04]  /*0740*/  ULOP3.LUT UR5, UR10, 0x3, URZ, 0xc0, !UPT ;  /* 0x000000030a057892 */ /* 0x000fc8000f8ec0ff */
[----:B------:R-:W-:-:S03]  /*0750*/  UISETP.NE.AND UP1, UPT, UR5, URZ, UPT ;  /* 0x000000ff0500728c */ /* 0x000fc6000bf25270 */
[----:B------:R-:W-:Y:S08]  /*0760*/  BRA.U !UP0, `(.L_x_3) ;  /* 0x0000000108987547 */ /* 0x000ff0000b800000 */
[----:B------:R-:W0:Y:S01]  /*0770*/  LDC.64 R10, c[0x0][0x380] ;  /* 0x0000e000ff0a7b82 */ /* 0x000e220000000a00 */
[----:B------:R-:W-:-:S07]  /*0780*/  IADD3 R9, PT, PT, R12, R13, RZ ;  /* 0x0000000d0c097210 */ /* 0x000fce0007ffe0ff */
[----:B------:R-:W1:Y:S08]  /*0790*/  LDC.64 R6, c[0x0][0x388] ;  /* 0x0000e200ff067b82 */ /* 0x000e700000000a00 */
[----:B------:R-:W2:Y:S08]  /*07a0*/  LDC.64 R4, c[0x0][0x398] ;  /* 0x0000e600ff047b82 */ /* 0x000eb00000000a00 */
[----:B------:R-:W3:Y:S01]  /*07b0*/  LDC.64 R2, c[0x0][0x3a8] ;  /* 0x0000ea00ff027b82 */ /* 0x000ee20000000a00 */
[----:B0-----:R-:W-:-:S05]  /*07c0*/  IMAD.WIDE.U32 R10, R13, 0x4, R10 ;  /* 0x000000040d0a7825 */ /* 0x001fca00078e000a */
[----:B------:R-:W4:Y:S01]  /*07d0*/  LDG.E R17, desc[UR14][R10.64] ;  /* 0x0000000e0a117981 */ /* 0x000f22000c1e1900 */
[----:B-1----:R-:W-:-:S03]  /*07e0*/  IMAD.WIDE R6, R9, 0x4, R6 ;  /* 0x0000000409067825 */ /* 0x002fc600078e0206 */
[----:B------:R-:W4:Y:S04]  /*07f0*/  LDG.E R15, desc[UR14][R10.64+0x4] ;  /* 0x0000040e0a0f7981 */ /* 0x000f28000c1e1900 */
[----:B------:R-:W4:Y:S01]  /*0800*/  LDG.E R23, desc[UR14][R6.64] ;  /* 0x0000000e06177981 */ /* 0x000f22000c1e1900 */
[----:B--2---:R-:W-:-:S03]  /*0810*/  IMAD.WIDE R4, R9, 0x4, R4 ;  /* 0x0000000409047825 */ /* 0x004fc600078e0204 */
[----:B------:R-:W2:Y:S04]  /*0820*/  LDG.E R20, desc[UR14][R6.64+0x4] ;  /* 0x0000040e06147981 */ /* 0x000ea8000c1e1900 */
[----:B------:R-:W2:Y:S01]  /*0830*/  LDG.E R21, desc[UR14][R4.64] ;  /* 0x0000000e04157981 */ /* 0x000ea2000c1e1900 */
[----:B---3--:R-:W-:-:S03]  /*0840*/  IMAD.WIDE R2, R9, 0x4, R2 ;  /* 0x0000000409027825 */ /* 0x008fc600078e0202 */
[----:B------:R-:W3:Y:S04]  /*0850*/  LDG.E R18, desc[UR14][R4.64+0x4] ;  /* 0x0000040e04127981 */ /* 0x000ee8000c1e1900 */
[----:B------:R-:W3:Y:S04]  /*0860*/  LDG.E R19, desc[UR14][R2.64] ;  /* 0x0000000e02137981 */ /* 0x000ee8000c1e1900 */
[----:B------:R-:W3:Y:S04]  /*0870*/  LDG.E R16, desc[UR14][R2.64+0x4] ;  /* 0x0000040e02107981 */ /* 0x000ee8000c1e1900 */
[----:B------:R-:W3:Y:S04]  /*0880*/  LDG.E R9, desc[UR14][R10.64+0x8] ;  /* 0x0000080e0a097981 */ /* 0x000ee8000c1e1900 */
[----:B------:R-:W3:Y:S04]  /*0890*/  LDG.E R25, desc[UR14][R6.64+0x8] ;  /* 0x0000080e06197981 */ /* 0x000ee8000c1e1900 */
[----:B------:R-:W3:Y:S04]  /*08a0*/  LDG.E R28, desc[UR14][R4.64+0x8] ;  /* 0x0000080e041c7981 */ /* 0x000ee8000c1e1900 */
[----:B------:R-:W3:Y:S04]  /*08b0*/  LDG.E R26, desc[UR14][R2.64+0x8] ;  /* 0x0000080e021a7981 */ /* 0x000ee8000c1e1900 */
[----:B------:R0:W3:Y:S04]  /*08c0*/  LDG.E R24, desc[UR14][R10.64+0xc] ;  /* 0x00000c0e0a187981 */ /* 0x0000e8000c1e1900 */
[----:B------:R-:W3:Y:S04]  /*08d0*/  LDG.E R27, desc[UR14][R6.64+0xc] ;  /* 0x00000c0e061b7981 */ /* 0x000ee8000c1e1900 */
[----:B------:R-:W3:Y:S04]  /*08e0*/  LDG.E R29, desc[UR14][R4.64+0xc] ;  /* 0x00000c0e041d7981 */ /* 0x000ee8000c1e1900 */
[----:B------:R-:W3:Y:S01]  /*08f0*/  LDG.E R3, desc[UR14][R2.64+0xc] ;  /* 0x00000c0e02037981 */ /* 0x000ee2000c1e1900 */
[----:B------:R-:W-:Y:S01]  /*0900*/  IADD3 R13, PT, PT, R13, 0x4, RZ ;  /* 0x000000040d0d7810 */ /* 0x000fe20007ffe0ff */
[----:B----45:R-:W-:-:S04]  /*0910*/  FFMA R23, R23, R17, R22 ;  /* 0x0000001117177223 */ /* 0x030fc80000000016 */
[----:B--2---:R-:W-:Y:S01]  /*0920*/  FFMA R20, R20, R15, R23 ;  /* 0x0000000f14147223 */ /* 0x004fe20000000017 */
[----:B------:R-:W-:-:S04]  /*0930*/  FFMA R8, R17, R21, R8 ;  /* 0x0000001511087223 */ /* 0x000fc80000000008 */
[----:B---3--:R-:W-:Y:S01]  /*0940*/  FFMA R8, R15, R18, R8 ;  /* 0x000000120f087223 */ /* 0x008fe20000000008 */
[----:B------:R-:W-:-:S04]  /*0950*/  FFMA R19, R17, R19, R14 ;  /* 0x0000001311137223 */ /* 0x000fc8000000000e */
[----:B------:R-:W-:Y:S01]  /*0960*/  FFMA R19, R15, R16, R19 ;  /* 0x000000100f137223 */ /* 0x000fe20000000013 */
[----:B------:R-:W-:Y:S01]  /*0970*/  FFMA R20, R25, R9, R20 ;  /* 0x0000000919147223 */ /* 0x000fe20000000014 */
[C---:B0-----:R-:W-:Y:S02]  /*0980*/  FFMA R11, R9.reuse, R28, R8 ;  /* 0x0000001c090b7223 */ /* 0x041fe40000000008 */
[----:B------:R-:W-:Y:S01]  /*0990*/  FFMA R26, R9, R26, R19 ;  /* 0x0000001a091a7223 */ /* 0x000fe20000000013 */
[----:B------:R-:W-:Y:S01]  /*09a0*/  FFMA R22, R27, R24, R20 ;  /* 0x000000181b167223 */ /* 0x000fe20000000014 */
[C---:B------:R-:W-:Y:S02]  /*09b0*/  FFMA R8, R24.reuse, R29, R11 ;  /* 0x0000001d18087223 */ /* 0x040fe4000000000b */
[----:B------:R-:W-:-:S07]  /*09c0*/  FFMA R14, R24, R3, R26 ;  /* 0x00000003180e7223 */ /* 0x000fce000000001a */
.L_x_3:
[----:B------:R-:W-:Y:S05]  /*09d0*/  BRA.U !UP1, `(.L_x_0) ;  /* 0x0000000109b47547 */ /* 0x000fea000b800000 */
[----:B------:R-:W-:Y:S02]  /*09e0*/  UISETP.NE.AND UP0, UPT, UR5, 0x1, UPT ;  /* 0x000000010500788c */ /* 0x000fe4000bf05270 */
[----:B------:R-:W-:-:S04]  /*09f0*/  ULOP3.LUT UR4, UR10, 0x1, URZ, 0xc0, !UPT ;  /* 0x000000010a047892 */ /* 0x000fc8000f8ec0ff */
[----:B------:R-:W-:-:S03]  /*0a00*/  UISETP.NE.U32.AND UP1, UPT, UR4, 0x1, UPT ;  /* 0x000000010400788c */ /* 0x000fc6000bf25070 */
[----:B------:R-:W-:Y:S08]  /*0a10*/  BRA.U !UP0, `(.L_x_4) ;  /* 0x0000000108607547 */ /* 0x000ff0000b800000 */
[----:B------:R-:W0:Y:S01]  /*0a20*/  LDC.64 R2, c[0x0][0x388] ;  /* 0x0000e200ff027b82 */ /* 0x000e220000000a00 */
[----:B------:R-:W-:-:S07]  /*0a30*/  IADD3 R9, PT, PT, R12, R13, RZ ;  /* 0x0000000d0c097210 */ /* 0x000fce0007ffe0ff */
[----:B------:R-:W1:Y:S08]  /*0a40*/  LDC.64 R4, c[0x0][0x380] ;  /* 0x0000e000ff047b82 */ /* 0x000e700000000a00 */
[----:B------:R-:W2:Y:S08]  /*0a50*/  LDC.64 R6, c[0x0][0x398] ;  /* 0x0000e600ff067b82 */ /* 0x000eb00000000a00 */
[----:B------:R-:W3:Y:S01]  /*0a60*/  LDC.64 R10, c[0x0][0x3a8] ;  /* 0x0000ea00ff0a7b82 */ /* 0x000ee20000000a00 */
[----:B0-----:R-:W-:-:S05]  /*0a70*/  IMAD.WIDE R2, R9, 0x4, R2 ;  /* 0x0000000409027825 */ /* 0x001fca00078e0202 */
[----:B------:R-:W4:Y:S01]  /*0a80*/  LDG.E R18, desc[UR14][R2.64+0x4] ;  /* 0x0000040e02127981 */ /* 0x000f22000c1e1900 */
[----:B-1----:R-:W-:-:S05]  /*0a90*/  IMAD.WIDE.U32 R4, R13, 0x4, R4 ;  /* 0x000000040d047825 */ /* 0x002fca00078e0004 */
[----:B------:R-:W4:Y:S01]  /*0aa0*/  LDG.E R15, desc[UR14][R4.64] ;  /* 0x0000000e040f7981 */ /* 0x000f22000c1e1900 */
[----:B--2---:R-:W-:-:S03]  /*0ab0*/  IMAD.WIDE R6, R9, 0x4, R6 ;  /* 0x0000000409067825 */ /* 0x004fc600078e0206 */
[----:B------:R-:W2:Y:S04]  /*0ac0*/  LDG.E R19, desc[UR14][R4.64+0x4] ;  /* 0x0000040e04137981 */ /* 0x000ea8000c1e1900 */
[----:B------:R-:W4:Y:S01]  /*0ad0*/  LDG.E R16, desc[UR14][R6.64] ;  /* 0x0000000e06107981 */ /* 0x000f22000c1e1900 */
[----:B---3--:R-:W-:-:S03]  /*0ae0*/  IMAD.WIDE R10, R9, 0x4, R10 ;  /* 0x00000004090a7825 */ /* 0x008fc600078e020a */
[----:B------:R-:W2:Y:S04]  /*0af0*/  LDG.E R20, desc[UR14][R6.64+0x4] ;  /* 0x0000040e06147981 */ /* 0x000ea8000c1e1900 */
[----:B------:R-:W3:Y:S04]  /*0b00*/  LDG.E R9, desc[UR14][R2.64] ;  /* 0x0000000e02097981 */ /* 0x000ee8000c1e1900 */
[----:B------:R-:W3:Y:S04]  /*0b10*/  LDG.E R17, desc[UR14][R10.64] ;  /* 0x0000000e0a117981 */ /* 0x000ee8000c1e1900 */
[----:B------:R-:W3:Y:S01]  /*0b20*/  LDG.E R21, desc[UR14][R10.64+0x4] ;  /* 0x0000040e0a157981 */ /* 0x000ee2000c1e1900 */
[----:B------:R-:W-:Y:S01]  /*0b30*/  IADD3 R13, PT, PT, R13, 0x2, RZ ;  /* 0x000000020d0d7810 */ /* 0x000fe20007ffe0ff */
[----:B----45:R-:W-:-:S04]  /*0b40*/  FFMA R8, R15, R16, R8 ;  /* 0x000000100f087223 */ /* 0x030fc80000000008 */
[----:B--2---:R-:W-:Y:S01]  /*0b50*/  FFMA R8, R19, R20, R8 ;  /* 0x0000001413087223 */ /* 0x004fe20000000008 */
[----:B---3--:R-:W-:Y:S01]  /*0b60*/  FFMA R9, R9, R15, R22 ;  /* 0x0000000f09097223 */ /* 0x008fe20000000016 */
[----:B------:R-:W-:-:S03]  /*0b70*/  FFMA R14, R15, R17, R14 ;  /* 0x000000110f0e7223 */ /* 0x000fc6000000000e */
[----:B------:R-:W-:Y:S01]  /*0b80*/  FFMA R22, R18, R19, R9 ;  /* 0x0000001312167223 */ /* 0x000fe20000000009 */
[----:B------:R-:W-:-:S07]  /*0b90*/  FFMA R14, R19, R21, R14 ;  /* 0x00000015130e7223 */ /* 0x000fce000000000e */
.L_x_4:
[----:B------:R-:W-:Y:S05]  /*0ba0*/  BRA.U UP1, `(.L_x_0) ;  /* 0x0000000101407547 */ /* 0x000fea000b800000 */
[----:B------:R-:W0:Y:S01]  /*0bb0*/  LDC.64 R4, c[0x0][0x380] ;  /* 0x0000e000ff047b82 */ /* 0x000e220000000a00 */
[----:B------:R-:W-:-:S07]  /*0bc0*/  IADD3 R9, PT, PT, R12, R13, RZ ;  /* 0x0000000d0c097210 */ /* 0x000fce0007ffe0ff */
[----:B------:R-:W1:Y:S08]  /*0bd0*/  LDC.64 R2, c[0x0][0x388] ;  /* 0x0000e200ff027b82 */ /* 0x000e700000000a00 */
[----:B------:R-:W2:Y:S08]  /*0be0*/  LDC.64 R6, c[0x0][0x398] ;  /* 0x0000e600ff067b82 */ /* 0x000eb00000000a00 */
[----:B------:R-:W3:Y:S01]  /*0bf0*/  LDC.64 R10, c[0x0][0x3a8] ;  /* 0x0000ea00ff0a7b82 */ /* 0x000ee20000000a00 */
[----:B0-----:R-:W-:-:S06]  /*0c00*/  IMAD.WIDE.U32 R4, R13, 0x4, R4 ;  /* 0x000000040d047825 */ /* 0x001fcc00078e0004 */
[----:B------:R-:W4:Y:S01]  /*0c10*/  LDG.E R5, desc[UR14][R4.64] ;  /* 0x0000000e04057981 */ /* 0x000f22000c1e1900 */
[----:B-1----:R-:W-:-:S06]  /*0c20*/  IMAD.WIDE R2, R9, 0x4, R2 ;  /* 0x0000000409027825 */ /* 0x002fcc00078e0202 */
[----:B------:R-:W4:Y:S01]  /*0c30*/  LDG.E R3, desc[UR14][R2.64] ;  /* 0x0000000e02037981 */ /* 0x000f22000c1e1900 */
[----:B--2---:R-:W-:-:S06]  /*0c40*/  IMAD.WIDE R6, R9, 0x4, R6 ;  /* 0x0000000409067825 */ /* 0x004fcc00078e0206 */
[----:B------:R-:W2:Y:S01]  /*0c50*/  LDG.E R6, desc[UR14][R6.64] ;  /* 0x0000000e06067981 */ /* 0x000ea2000c1e1900 */
[----:B---3--:R-:W-:-:S06]  /*0c60*/  IMAD.WIDE R10, R9, 0x4, R10 ;  /* 0x00000004090a7825 */ /* 0x008fcc00078e020a */
[----:B------:R-:W3:Y:S01]  /*0c70*/  LDG.E R11, desc[UR14][R10.64] ;  /* 0x0000000e0a0b7981 */ /* 0x000ee2000c1e1900 */
[----:B----45:R-:W-:Y:S01]  /*0c80*/  FFMA R22, R3, R5, R22 ;  /* 0x0000000503167223 */ /* 0x030fe20000000016 */
[C---:B--2---:R-:W-:Y:S01]  /*0c90*/  FFMA R8, R5.reuse, R6, R8 ;  /* 0x0000000605087223 */ /* 0x044fe20000000008 */
[----:B---3--:R-:W-:-:S07]  /*0ca0*/  FFMA R14, R5, R11, R14 ;  /* 0x0000000b050e7223 */ /* 0x008fce000000000e */
.L_x_0:
[----:B------:R-:W-:Y:S01]  /*0cb0*/  HFMA2 R3, -RZ, RZ, 0.96630859375, -0.0022525787353515625 ;  /* 0x3bbb989dff037431 */ /* 0x000fe200000001ff */
[----:B------:R-:W-:Y:S01]  /*0cc0*/  MOV R5, 0x437c0000 ;  /* 0x437c000000057802 */ /* 0x000fe20000000f00 */
[----:B------:R-:W-:Y:S01]  /*0cd0*/  HFMA2 R4, -RZ, RZ, 1.5048828125, 33.21875 ;  /* 0x3e055027ff047431 */ /* 0x000fe200000001ff */
[----:B------:R-:W0:Y:S02]  /*0ce0*/  LDC.64 R6, c[0x0][0x3b8] ;  /* 0x0000ee00ff067b82 */ /* 0x000e240000000a00 */
[----:B-----5:R-:W-:-:S04]  /*0cf0*/  FFMA.SAT R2, R14, R3, 0.5 ;  /* 0x3f0000000e027423 */ /* 0x020fc80000002003 */
[----:B------:R-:W-:-:S04]  /*0d00*/  FFMA.RM R2, R2, R5, 12582913 ;  /* 0x4b40000102027423 */ /* 0x000fc80000004005 */
[C---:B------:R-:W-:Y:S01]  /*0d10*/  FADD R3, R2.reuse, -12583039 ;  /* 0xcb40007f02037421 */ /* 0x040fe20000000000 */
[----:B------:R-:W-:-:S03]  /*0d20*/  SHF.L.U32 R2, R2, 0x17, RZ ;  /* 0x0000001702027819 */ /* 0x000fc600000006ff */
[----:B------:R-:W-:-:S04]  /*0d30*/  FFMA R3, R14, 1.4426950216293334961, -R3 ;  /* 0x3fb8aa3b0e037823 */ /* 0x000fc80000000803 */
[----:B------:R-:W-:Y:S01]  /*0d40*/  FFMA R3, R14, 1.925963033500011079e-08, R3 ;  /* 0x32a570600e037823 */ /* 0x000fe20000000003 */
[----:B0-----:R-:W-:-:S05]  /*0d50*/  IMAD.WIDE R6, R0, 0x4, R6 ;  /* 0x0000000400067825 */ /* 0x001fca00078e0206 */
[----:B------:R-:W0:Y:S01]  /*0d60*/  MUFU.EX2 R3, R3 ;  /* 0x0000000300037308 */ /* 0x000e220000000800 */
[----:B------:R-:W-:Y:S01]  /*0d70*/  STG.E desc[UR14][R6.64], R22 ;  /* 0x0000001606007986 */ /* 0x000fe2000c10190e */
[----:B0-----:R-:W-:-:S05]  /*0d80*/  FFMA R9, R2, R3, 1 ;  /* 0x3f80000002097423 */ /* 0x001fca0000000003 */
[----:B------:R-:W-:-:S13]  /*0d90*/  FSETP.GEU.AND P0, PT, R9, 1.175494350822287508e-38, PT ;  /* 0x008000000900780b */ /* 0x000fda0003f0e000 */
[----:B------:R-:W-:-:S05]  /*0da0*/  @!P0 FMUL R9, R9, 8388608 ;  /* 0x4b00000009098820 */ /* 0x000fca0000400000 */
[----:B------:R-:W-:-:S04]  /*0db0*/  IADD3 R2, PT, PT, R9, -0x3f2aaaab, RZ ;  /* 0xc0d5555509027810 */ /* 0x000fc80007ffe0ff */
[----:B------:R-:W-:-:S04]  /*0dc0*/  LOP3.LUT R12, R2, 0xff800000, RZ, 0xc0, !PT ;  /* 0xff800000020c7812 */ /* 0x000fc800078ec0ff */
[-C--:B------:R-:W-:Y:S02]  /*0dd0*/  IADD3 R2, PT, PT, R9, -R12.reuse, RZ ;  /* 0x8000000c09027210 */ /* 0x080fe40007ffe0ff */
[----:B------:R-:W-:Y:S02]  /*0de0*/  I2FP.F32.S32 R11, R12 ;  /* 0x0000000c000b7245 */ /* 0x000fe40000201400 */
[----:B------:R-:W-:Y:S01]  /*0df0*/  MOV R12, 0x7f800000 ;  /* 0x7f800000000c7802 */ /* 0x000fe20000000f00 */
[----:B------:R-:W-:-:S04]  /*0e00*/  FADD R13, R2, -1 ;  /* 0xbf800000020d7421 */ /* 0x000fc80000000000 */
[C---:B------:R-:W-:Y:S02]  /*0e10*/  FFMA R2, R13.reuse, -R4, 0.14084610342979431152 ;  /* 0x3e1039f60d027423 */ /* 0x040fe40000000804 */
[----:B------:R-:W0:Y:S02]  /*0e20*/  LDC.64 R4, c[0x0][0x3c0] ;  /* 0x0000f000ff047b82 */ /* 0x000e240000000a00 */
[----:B------:R-:W-:-:S04]  /*0e30*/  FFMA R2, R13, R2, -0.12148627638816833496 ;  /* 0xbdf8cdcc0d027423 */ /* 0x000fc80000000002 */
[----:B------:R-:W-:-:S04]  /*0e40*/  FFMA R2, R13, R2, 0.13980610668659210205 ;  /* 0x3e0f29550d027423 */ /* 0x000fc80000000002 */
[----:B------:R-:W-:-:S04]  /*0e50*/  FFMA R2, R13, R2, -0.16684235632419586182 ;  /* 0xbe2ad8b90d027423 */ /* 0x000fc80000000002 */
[----:B------:R-:W-:-:S04]  /*0e60*/  FFMA R2, R13, R2, 0.20012299716472625732 ;  /* 0x3e4ced0b0d027423 */ /* 0x000fc80000000002 */
[C---:B------:R-:W-:Y:S02]  /*0e70*/  FFMA R10, R13.reuse, R2, -0.24999669194221496582 ;  /* 0xbe7fff220d0a7423 */ /* 0x040fe40000000002 */
[----:B------:R-:W1:Y:S02]  /*0e80*/  LDC.64 R2, c[0x0][0x3c8] ;  /* 0x0000f200ff027b82 */ /* 0x000e640000000a00 */
[----:B------:R-:W-:Y:S01]  /*0e90*/  FFMA R10, R13, R10, 0.33333182334899902344 ;  /* 0x3eaaaa780d0a7423 */ /* 0x000fe2000000000a */
[----:B0-----:R-:W-:-:S04]  /*0ea0*/  IMAD.WIDE R4, R0, 0x4, R4 ;  /* 0x0000000400047825 */ /* 0x001fc800078e0204 */
[----:B------:R-:W-:Y:S01]  /*0eb0*/  FFMA R14, R13, R10, -0.5 ;  /* 0xbf0000000d0e7423 */ /* 0x000fe2000000000a */
[----:B------:R-:W-:Y:S02]  /*0ec0*/  FSEL R10, RZ, -23, P0 ;  /* 0xc1b80000ff0a7808 */ /* 0x000fe40000000000 */
[----:B------:R-:W-:Y:S01]  /*0ed0*/  ISETP.GT.U32.AND P0, PT, R9, 0x7f7fffff, PT ;  /* 0x7f7fffff0900780c */ /* 0x000fe20003f04070 */
[----:B------:R-:W-:Y:S01]  /*0ee0*/  FMUL R14, R13, R14 ;  /* 0x0000000e0d0e7220 */ /* 0x000fe20000400000 */
[----:B------:R-:W-:Y:S01]  /*0ef0*/  STG.E desc[UR14][R4.64], R8 ;  /* 0x0000000804007986 */ /* 0x000fe2000c10190e */
[----:B------:R-:W-:Y:S02]  /*0f00*/  FFMA R10, R11, 1.1920928955078125e-07, R10 ;  /* 0x340000000b0a7823 */ /* 0x000fe4000000000a */
[----:B------:R-:W-:-:S04]  /*0f10*/  FFMA R13, R13, R14, R13 ;  /* 0x0000000e0d0d7223 */ /* 0x000fc8000000000d */
[----:B------:R-:W-:-:S04]  /*0f20*/  FFMA R10, R10, 0.69314718246459960938, R13 ;  /* 0x3f3172180a0a7823 */ /* 0x000fc8000000000d */
[C---:B------:R-:W-:Y:S01]  /*0f30*/  @P0 FFMA R10, R9.reuse, R12, +INF ;  /* 0x7f800000090a0423 */ /* 0x040fe2000000000c */
[----:B------:R-:W-:Y:S01]  /*0f40*/  FSETP.NEU.AND P0, PT, R9, RZ, PT ;  /* 0x000000ff0900720b */ /* 0x000fe20003f0d000 */
[----:B-1----:R-:W-:-:S03]  /*0f50*/  IMAD.WIDE R2, R0, 0x4, R2 ;  /* 0x0000000400027825 */ /* 0x002fc600078e0202 */
[----:B------:R-:W-:-:S05]  /*0f60*/  FSEL R9, R10, -INF , P0 ;  /* 0xff8000000a097808 */ /* 0x000fca0000000000 */
[----:B------:R-:W-:Y:S01]  /*0f70*/  STG.E desc[UR14][R2.64], R9 ;  /* 0x0000000902007986 */ /* 0x000fe2000c10190e */
[----:B------:R-:W-:Y:S05]  /*0f80*/  EXIT ;  /* 0x000000000000794d */ /* 0x000fea0003800000 */
.L_x_5:
[----:B------:R-:W-:-:S00]  /*0f90*/  BRA `(.L_x_5) ;  /* 0xfffffffc00fc7947 */ /* 0x000fc0000383ffff */
[----:B------:R-:W-:-:S00]  /*0fa0*/  NOP ;  /* 0x0000000000007918 */ /* 0x000fc00000000000 */
        /* <DEDUP_REMOVED lines=13> */
.L_x_6:


//--------------------- .nv.shared.reserved.0     --------------------------
	.section	.nv.shared.reserved.0,"aw",@nobits
	.weak		__nv_reservedSMEM_offset_0_alias
	.size		__nv_reservedSMEM_offset_0_alias, 0, 64
	.other		__nv_reservedSMEM_offset_0_alias,@"STO_CUDA_RESERVED_SHARED STV_DEFAULT"
__nv_reservedSMEM_offset_0_alias:
	.zero		0
	.zero		64


//--------------------- .nv.constant0.generate_dynamic_params --------------------------
	.section	.nv.constant0.generate_dynamic_params,"a",@progbits
	.sectionflags	@""
	.align	4
.nv.constant0.generate_dynamic_params:
	.zero		984


//--------------------- SYMBOLS --------------------------

	.type		.nv.reservedSmem.offset0,@object
	.size		.nv.reservedSmem.offset0,0x4
